	.headerflags	@"EF_CUDA_TEXMODE_UNIFIED EF_CUDA_64BIT_ADDRESS EF_CUDA_ACCELERATORS EF_CUDA_SM90 EF_CUDA_VIRTUAL_SM(EF_CUDA_SM90)"
	.elftype	@"ET_EXEC"


//--------------------- .nv.info                  --------------------------
	.section	.nv.info,"",@"SHT_CUDA_INFO"
	.align	4


	//----- nvinfo : EIATTR_REGCOUNT
	.align		4
        /*0000*/ 	.byte	0x04, 0x2f
        /*0002*/ 	.short	(.L_1 - .L_0)
	.align		4
.L_0:
        /*0004*/ 	.word	index@(triton_poi_fused_add_mul_relu_rsub_sigmoid_5)
        /*0008*/ 	.word	0x00000015


	//----- nvinfo : EIATTR_MIN_STACK_SIZE
	.align		4
.L_1:
        /*000c*/ 	.byte	0x04, 0x12
        /*000e*/ 	.short	(.L_3 - .L_2)
	.align		4
.L_2:
        /*0010*/ 	.word	index@(triton_poi_fused_add_mul_relu_rsub_sigmoid_5)
        /*0014*/ 	.word	0x00000000


	//----- nvinfo : EIATTR_FRAME_SIZE
	.align		4
.L_3:
        /*0018*/ 	.byte	0x04, 0x11
        /*001a*/ 	.short	(.L_5 - .L_4)
	.align		4
.L_4:
        /*001c*/ 	.word	index@(triton_poi_fused_add_mul_relu_rsub_sigmoid_5)
        /*0020*/ 	.word	0x00000000


	//----- nvinfo : EIATTR_MIN_STACK_SIZE
	.align		4
.L_5:
        /*0024*/ 	.byte	0x04, 0x12
        /*0026*/ 	.short	(.L_7 - .L_6)
	.align		4
.L_6:
        /*0028*/ 	.word	index@(triton_poi_fused_add_mul_relu_rsub_sigmoid_5)
        /*002c*/ 	.word	0x00000000
.L_7:


//--------------------- .nv.info.triton_poi_fused_add_mul_relu_rsub_sigmoid_5 --------------------------
	.section	.nv.info.triton_poi_fused_add_mul_relu_rsub_sigmoid_5,"",@"SHT_CUDA_INFO"
	.sectionflags	@""
	.align	4


	//----- nvinfo : EIATTR_CUDA_API_VERSION
	.align		4
        /*0000*/ 	.byte	0x04, 0x37
        /*0002*/ 	.short	(.L_9 - .L_8)
.L_8:
        /*0004*/ 	.word	0x0000007c


	//----- nvinfo : EIATTR_KPARAM_INFO
	.align		4
.L_9:
        /*0008*/ 	.byte	0x04, 0x17
        /*000a*/ 	.short	(.L_11 - .L_10)
.L_10:
        /*000c*/ 	.word	0x00000000
        /*0010*/ 	.short	0x0007
        /*0012*/ 	.short	0x0034
        /*0014*/ 	.byte	0x00, 0xf0, 0x11, 0x00


	//----- nvinfo : EIATTR_KPARAM_INFO
	.align		4
.L_11:
        /*0018*/ 	.byte	0x04, 0x17
        /*001a*/ 	.short	(.L_13 - .L_12)
.L_12:
        /*001c*/ 	.word	0x00000000
        /*0020*/ 	.short	0x0006
        /*0022*/ 	.short	0x0030
        /*0024*/ 	.byte	0x00, 0xf0, 0x11, 0x00


	//----- nvinfo : EIATTR_KPARAM_INFO
	.align		4
.L_13:
        /*0028*/ 	.byte	0x04, 0x17
        /*002a*/ 	.short	(.L_15 - .L_14)
.L_14:
        /*002c*/ 	.word	0x00000000
        /*0030*/ 	.short	0x0005
        /*0032*/ 	.short	0x0028
        /*0034*/ 	.byte	0x00, 0xf4, 0x21, 0x00


	//----- nvinfo : EIATTR_KPARAM_INFO
	.align		4
.L_15:
        /*0038*/ 	.byte	0x04, 0x17
        /*003a*/ 	.short	(.L_17 - .L_16)
.L_16:
        /*003c*/ 	.word	0x00000000
        /*0040*/ 	.short	0x0004
        /*0042*/ 	.short	0x0020
        /*0044*/ 	.byte	0x00, 0xf4, 0x21, 0x00


	//----- nvinfo : EIATTR_KPARAM_INFO
	.align		4
.L_17:
        /*0048*/ 	.byte	0x04, 0x17
        /*004a*/ 	.short	(.L_19 - .L_18)
.L_18:
        /*004c*/ 	.word	0x00000000
        /*0050*/ 	.short	0x0003
        /*0052*/ 	.short	0x0018
        /*0054*/ 	.byte	0x00, 0xf4, 0x21, 0x00


	//----- nvinfo : EIATTR_KPARAM_INFO
	.align		4
.L_19:
        /*0058*/ 	.byte	0x04, 0x17
        /*005a*/ 	.short	(.L_21 - .L_20)
.L_20:
        /*005c*/ 	.word	0x00000000
        /*0060*/ 	.short	0x0002
        /*0062*/ 	.short	0x0010
        /*0064*/ 	.byte	0x00, 0xf4, 0x21, 0x00


	//----- nvinfo : EIATTR_KPARAM_INFO
	.align		4
.L_21:
        /*0068*/ 	.byte	0x04, 0x17
        /*006a*/ 	.short	(.L_23 - .L_22)
.L_22:
        /*006c*/ 	.word	0x00000000
        /*0070*/ 	.short	0x0001
        /*0072*/ 	.short	0x0008
        /*0074*/ 	.byte	0x00, 0xf4, 0x21, 0x00


	//----- nvinfo : EIATTR_KPARAM_INFO
	.align		4
.L_23:
        /*0078*/ 	.byte	0x04, 0x17
        /*007a*/ 	.short	(.L_25 - .L_24)
.L_24:
        /*007c*/ 	.word	0x00000000
        /*0080*/ 	.short	0x0000
        /*0082*/ 	.short	0x0000
        /*0084*/ 	.byte	0x00, 0xf4, 0x21, 0x00


	//----- nvinfo : EIATTR_SPARSE_MMA_MASK
	.align		4
.L_25:
        /*0088*/ 	.byte	0x03, 0x50
        /*008a*/ 	.short	0x0000


	//----- nvinfo : EIATTR_MAXREG_COUNT
	.align		4
        /*008c*/ 	.byte	0x03, 0x1b
        /*008e*/ 	.short	0x00ff


	//----- nvinfo : EIATTR_EXIT_INSTR_OFFSETS
	.align		4
        /*0090*/ 	.byte	0x04, 0x1c
        /*0092*/ 	.short	(.L_27 - .L_26)


	//   ....[0]....
.L_26:
        /*0094*/ 	.word	0x00000660


	//   ....[1]....
        /*0098*/ 	.word	0x000006b0


	//----- nvinfo : EIATTR_REQNTID
	.align		4
.L_27:
        /*009c*/ 	.byte	0x04, 0x10
        /*009e*/ 	.short	(.L_29 - .L_28)
.L_28:
        /*00a0*/ 	.word	0x00000020
        /*00a4*/ 	.word	0x00000001
        /*00a8*/ 	.word	0x00000001


	//----- nvinfo : EIATTR_CBANK_PARAM_SIZE
	.align		4
.L_29:
        /*00ac*/ 	.byte	0x03, 0x19
        /*00ae*/ 	.short	0x0038


	//----- nvinfo : EIATTR_PARAM_CBANK
	.align		4
        /*00b0*/ 	.byte	0x04, 0x0a
        /*00b2*/ 	.short	(.L_31 - .L_30)
	.align		4
.L_30:
        /*00b4*/ 	.word	index@(.nv.constant0.triton_poi_fused_add_mul_relu_rsub_sigmoid_5)
        /*00b8*/ 	.short	0x0210
        /*00ba*/ 	.short	0x0038


	//----- nvinfo : EIATTR_SW_WAR
	.align		4
.L_31:
        /*00bc*/ 	.byte	0x04, 0x36
        /*00be*/ 	.short	(.L_33 - .L_32)
.L_32:
        /*00c0*/ 	.word	0x00000008
.L_33:


//--------------------- .nv.callgraph             --------------------------
	.section	.nv.callgraph,"",@"SHT_CUDA_CALLGRAPH"
	.align	4
	.sectionentsize	8
	.align		4
        /*0000*/ 	.word	0x00000000
	.align		4
        /*0004*/ 	.word	0xffffffff
	.align		4
        /*0008*/ 	.word	0x00000000
	.align		4
        /*000c*/ 	.word	0xfffffffe
	.align		4
        /*0010*/ 	.word	0x00000000
	.align		4
        /*0014*/ 	.word	0xfffffffd
	.align		4
        /*0018*/ 	.word	0x00000000
	.align		4
        /*001c*/ 	.word	0xfffffffc


//--------------------- .text.triton_poi_fused_add_mul_relu_rsub_sigmoid_5 --------------------------
	.section	.text.triton_poi_fused_add_mul_relu_rsub_sigmoid_5,"ax",@progbits
	.sectionflags	@"SHF_BARRIERS=1"
	.align	128
        .global         triton_poi_fused_add_mul_relu_rsub_sigmoid_5
        .type           triton_poi_fused_add_mul_relu_rsub_sigmoid_5,@function
        .size           triton_poi_fused_add_mul_relu_rsub_sigmoid_5,(.L_x_1 - triton_poi_fused_add_mul_relu_rsub_sigmoid_5)
        .other          triton_poi_fused_add_mul_relu_rsub_sigmoid_5,@"STO_CUDA_ENTRY STV_DEFAULT"
triton_poi_fused_add_mul_relu_rsub_sigmoid_5:
.text.triton_poi_fused_add_mul_relu_rsub_sigmoid_5:
[----:B------:R-:W0:Y:S01]  /*0000*/  LDC R1, c[0x0][0x28] ;  /* 0x00000a00ff017b82 */ /* 0x000e220000000800 */
[----:B------:R-:W1:Y:S07]  /*0010*/  S2R R0, SR_TID.X ;  /* 0x0000000000007919 */ /* 0x000e6e0000002100 */
[----:B------:R-:W2:Y:S01]  /*0020*/  LDC.64 R6, c[0x0][0x218] ;  /* 0x00008600ff067b82 */ /* 0x000ea20000000a00 */
[----:B------:R-:W-:Y:S01]  /*0030*/  CS2R R16, SRZ ;  /* 0x0000000000107805 */ /* 0x000fe2000001ff00 */
[----:B------:R-:W-:Y:S01]  /*0040*/  ULDC.64 UR6, c[0x0][0x208] ;  /* 0x0000820000067ab9 */ /* 0x000fe20000000a00 */
[----:B------:R-:W3:Y:S01]  /*0050*/  S2R R13, SR_CTAID.X ;  /* 0x00000000000d7919 */ /* 0x000ee20000002500 */
[----:B------:R-:W4:Y:S04]  /*0060*/  S2R R8, SR_CTAID.Y ;  /* 0x0000000000087919 */ /* 0x000f280000002600 */
[----:B------:R-:W5:Y:S08]  /*0070*/  LDC.64 R4, c[0x0][0x210] ;  /* 0x00008400ff047b82 */ /* 0x000f700000000a00 */
[----:B------:R-:W5:Y:S01]  /*0080*/  LDC.64 R10, c[0x0][0x228] ;  /* 0x00008a00ff0a7b82 */ /* 0x000f620000000a00 */
[----:B-1----:R-:W-:-:S02]  /*0090*/  SHF.R.U32.HI R2, RZ, 0x1, R0 ;  /* 0x00000001ff027819 */ /* 0x002fc40000011600 */
[----:B------:R-:W-:Y:S02]  /*00a0*/  LOP3.LUT R3, R0, 0x10, RZ, 0xc0, !PT ;  /* 0x0000001000037812 */ /* 0x000fe400078ec0ff */
[----:B------:R-:W-:Y:S01]  /*00b0*/  SGXT.U32 R2, R2, 0x3 ;  /* 0x000000030202781a */ /* 0x000fe20000000000 */
[----:B---3--:R-:W-:Y:S01]  /*00c0*/  IMAD.SHL.U32 R13, R13, 0x2, RZ ;  /* 0x000000020d0d7824 */ /* 0x008fe200078e00ff */
[----:B------:R-:W-:-:S04]  /*00d0*/  SHF.R.U32.HI R3, RZ, 0x1, R3 ;  /* 0x00000001ff037819 */ /* 0x000fc80000011603 */
[----:B------:R-:W-:Y:S01]  /*00e0*/  LOP3.LUT R12, R2, R3, RZ, 0xfc, !PT ;  /* 0x00000003020c7212 */ /* 0x000fe200078efcff */
[----:B----4-:R-:W-:Y:S01]  /*00f0*/  IMAD.SHL.U32 R3, R8, 0x10, RZ ;  /* 0x0000001008037824 */ /* 0x010fe200078e00ff */
[----:B------:R-:W-:Y:S01]  /*0100*/  LOP3.LUT R15, R13, 0x1, R0, 0xf8, !PT ;  /* 0x000000010d0f7812 */ /* 0x000fe200078ef800 */
[----:B------:R-:W1:Y:S03]  /*0110*/  LDC.64 R8, c[0x0][0x220] ;  /* 0x00008800ff087b82 */ /* 0x000e660000000a00 */
[C---:B------:R-:W-:Y:S01]  /*0120*/  ISETP.GE.AND P0, PT, R15.reuse, 0x4, PT ;  /* 0x000000040f00780c */ /* 0x040fe20003f06270 */
[----:B--2---:R-:W-:Y:S01]  /*0130*/  IMAD.WIDE R6, R15, 0x4, R6 ;  /* 0x000000040f067825 */ /* 0x004fe200078e0206 */
[----:B------:R-:W-:-:S04]  /*0140*/  LOP3.LUT R2, R12, R3, RZ, 0xfc, !PT ;  /* 0x000000030c027212 */ /* 0x000fc800078efcff */
[C---:B------:R-:W-:Y:S01]  /*0150*/  ISETP.LT.AND P1, PT, R2.reuse, 0x10, !P0 ;  /* 0x000000100200780c */ /* 0x040fe20004721270 */
[----:B------:R-:W-:-:S04]  /*0160*/  IMAD R2, R2, 0x4, R15 ;  /* 0x0000000402027824 */ /* 0x000fc800078e020f */
[----:B-----5:R-:W-:Y:S02]  /*0170*/  IMAD.WIDE R4, R2, 0x4, R4 ;  /* 0x0000000402047825 */ /* 0x020fe400078e0204 */
[----:B------:R-:W2:Y:S06]  /*0180*/  @!P0 LDG.E.EL R17, desc[UR6][R6.64] ;  /* 0x0000000606118981 */ /* 0x000eac000c2e1900 */
[----:B------:R3:W2:Y:S01]  /*0190*/  @P1 LDG.E.EL R16, desc[UR6][R4.64] ;  /* 0x0000000604101981 */ /* 0x0006a2000c2e1900 */
[----:B0-----:R-:W-:-:S04]  /*01a0*/  IMAD.WIDE R10, R15, 0x4, R10 ;  /* 0x000000040f0a7825 */ /* 0x001fc800078e020a */
[----:B------:R-:W-:Y:S02]  /*01b0*/  IMAD.MOV.U32 R18, RZ, RZ, RZ ;  /* 0x000000ffff127224 */ /* 0x000fe400078e00ff */
[----:B------:R-:W-:Y:S02]  /*01c0*/  IMAD.MOV.U32 R15, RZ, RZ, RZ ;  /* 0x000000ffff0f7224 */ /* 0x000fe400078e00ff */
[----:B-1----:R-:W-:Y:S01]  /*01d0*/  IMAD.WIDE R8, R2, 0x4, R8 ;  /* 0x0000000402087825 */ /* 0x002fe200078e0208 */
[----:B------:R-:W-:Y:S01]  /*01e0*/  LOP3.LUT R3, R3, 0xf, R0, 0xf8, !PT ;  /* 0x0000000f03037812 */ /* 0x000fe200078ef800 */
[----:B------:R0:W4:Y:S01]  /*01f0*/  @!P0 LDG.E.EL R18, desc[UR6][R10.64] ;  /* 0x000000060a128981 */ /* 0x000122000c2e1900 */
[----:B---3--:R-:W1:Y:S03]  /*0200*/  LDC.64 R4, c[0x0][0x230] ;  /* 0x00008c00ff047b82 */ /* 0x008e660000000a00 */
[----:B------:R-:W4:Y:S01]  /*0210*/  @P1 LDG.E.EL R15, desc[UR6][R8.64] ;  /* 0x00000006080f1981 */ /* 0x000f22000c2e1900 */
[----:B------:R-:W-:-:S02]  /*0220*/  SHF.R.S32.HI R6, RZ, 0x1f, R3 ;  /* 0x0000001fff067819 */ /* 0x000fc40000011403 */
[----:B------:R-:W-:Y:S02]  /*0230*/  SHF.R.U32.HI R14, RZ, 0x4, R0 ;  /* 0x00000004ff0e7819 */ /* 0x000fe40000011600 */
[----:B------:R-:W-:Y:S02]  /*0240*/  LEA.HI R7, R6, R3, RZ, 0x2 ;  /* 0x0000000306077211 */ /* 0x000fe400078f10ff */
[----:B------:R-:W-:Y:S02]  /*0250*/  SGXT.U32 R6, R14, 0x1 ;  /* 0x000000010e06781a */ /* 0x000fe40000000000 */
[----:B------:R-:W-:Y:S02]  /*0260*/  LOP3.LUT R14, R7, 0xfffffffc, RZ, 0xc0, !PT ;  /* 0xfffffffc070e7812 */ /* 0x000fe400078ec0ff */
[----:B------:R-:W-:Y:S02]  /*0270*/  LOP3.LUT R13, R13, R6, RZ, 0xfc, !PT ;  /* 0x000000060d0d7212 */ /* 0x000fe400078efcff */
[----:B------:R-:W-:Y:S01]  /*0280*/  SHF.L.U32 R7, R7, 0x2, RZ ;  /* 0x0000000207077819 */ /* 0x000fe200000006ff */
[----:B------:R-:W-:Y:S01]  /*0290*/  IMAD.IADD R14, R3, 0x1, -R14 ;  /* 0x00000001030e7824 */ /* 0x000fe200078e0a0e */
[----:B------:R-:W-:-:S02]  /*02a0*/  ISETP.GE.AND P0, PT, R13, 0x4, PT ;  /* 0x000000040d00780c */ /* 0x000fc40003f06270 */
[----:B------:R-:W-:Y:S01]  /*02b0*/  LOP3.LUT R7, R7, 0xfffffff0, RZ, 0xc0, !PT ;  /* 0xfffffff007077812 */ /* 0x000fe200078ec0ff */
[----:B------:R-:W-:Y:S01]  /*02c0*/  IMAD R14, R13, 0x4, R14 ;  /* 0x000000040d0e7824 */ /* 0x000fe200078e020e */
[----:B------:R-:W-:-:S03]  /*02d0*/  ISETP.LT.AND P0, PT, R3, 0x10, !P0 ;  /* 0x000000100300780c */ /* 0x000fc60004701270 */
[----:B------:R-:W-:-:S04]  /*02e0*/  IMAD.IADD R7, R14, 0x1, R7 ;  /* 0x000000010e077824 */ /* 0x000fc800078e0207 */
[----:B-1----:R-:W-:-:S04]  /*02f0*/  IMAD.WIDE R4, R7, 0x4, R4 ;  /* 0x0000000407047825 */ /* 0x002fc800078e0204 */
[----:B------:R-:W-:-:S06]  /*0300*/  IMAD.MOV.U32 R7, RZ, RZ, RZ ;  /* 0x000000ffff077224 */ /* 0x000fcc00078e00ff */
[----:B------:R1:W3:Y:S01]  /*0310*/  @P0 LDG.E.EL R7, desc[UR6][R4.64] ;  /* 0x0000000604070981 */ /* 0x0002e2000c2e1900 */
[----:B------:R-:W5:Y:S01]  /*0320*/  S2UR UR5, SR_CgaCtaId ;  /* 0x00000000000579c3 */ /* 0x000f620000008800 */
[----:B------:R-:W-:Y:S01]  /*0330*/  UMOV UR4, 0x400 ;  /* 0x0000040000047882 */ /* 0x000fe20000000000 */
[----:B------:R-:W-:Y:S01]  /*0340*/  IMAD.SHL.U32 R12, R12, 0x4, RZ ;  /* 0x000000040c0c7824 */ /* 0x000fe200078e00ff */
[----:B0-----:R-:W-:-:S04]  /*0350*/  SHF.L.U32 R11, R0, 0x1, RZ ;  /* 0x00000001000b7819 */ /* 0x001fc800000006ff */
[----:B------:R-:W-:Y:S01]  /*0360*/  LOP3.LUT R6, R6, 0x1e, R11, 0xf8, !PT ;  /* 0x0000001e06067812 */ /* 0x000fe200078ef80b */
[----:B-1----:R-:W-:Y:S01]  /*0370*/  IMAD.MOV.U32 R5, RZ, RZ, 0x3e800000 ;  /* 0x3e800000ff057424 */ /* 0x002fe200078e00ff */
[----:B------:R-:W-:Y:S02]  /*0380*/  SHF.R.U32.HI R4, RZ, 0x2, R0 ;  /* 0x00000002ff047819 */ /* 0x000fe40000011600 */
[----:B------:R-:W-:Y:S02]  /*0390*/  LOP3.LUT R13, R11, 0x3c, RZ, 0xc0, !PT ;  /* 0x0000003c0b0d7812 */ /* 0x000fe400078ec0ff */
[----:B------:R-:W-:Y:S01]  /*03a0*/  LOP3.LUT R10, R4, 0x4, RZ, 0xc0, !PT ;  /* 0x00000004040a7812 */ /* 0x000fe200078ec0ff */
[----:B-----5:R-:W-:-:S06]  /*03b0*/  UPRMT UR4, UR5, 0x654, UR4 ;  /* 0x0000065405047896 */ /* 0x020fcc0008000004 */
[----:B------:R-:W-:Y:S02]  /*03c0*/  VIADD R10, R10, UR4 ;  /* 0x000000040a0a7c36 */ /* 0x000fe40008000000 */
[----:B--2---:R-:W-:-:S04]  /*03d0*/  FADD R16, R17, R16 ;  /* 0x0000001011107221 */ /* 0x004fc80000000000 */
[----:B------:R-:W-:-:S04]  /*03e0*/  FADD R16, RZ, -R16 ;  /* 0x80000010ff107221 */ /* 0x000fc80000000000 */
[----:B------:R-:W-:-:S05]  /*03f0*/  FMUL R16, R16, 1.4426950216293334961 ;  /* 0x3fb8aa3b10107820 */ /* 0x000fca0000400000 */
[----:B------:R-:W-:Y:S02]  /*0400*/  FSETP.GEU.AND P0, PT, R16, -126, PT ;  /* 0xc2fc00001000780b */ /* 0x000fe40003f0e000 */
[----:B----4-:R-:W-:Y:S01]  /*0410*/  FSETP.GEU.AND P2, PT, R15, -R18, PT ;  /* 0x800000120f00720b */ /* 0x010fe20003f4e000 */
[----:B------:R-:W-:-:S05]  /*0420*/  FADD R15, R18, R15 ;  /* 0x0000000f120f7221 */ /* 0x000fca0000000000 */
[----:B------:R-:W-:-:S05]  /*0430*/  FSEL R4, R15, RZ, P2 ;  /* 0x000000ff0f047208 */ /* 0x000fca0001000000 */
[----:B------:R-:W-:-:S04]  /*0440*/  @!P0 FMUL R16, R16, 0.5 ;  /* 0x3f00000010108820 */ /* 0x000fc80000400000 */
[----:B------:R-:W0:Y:S02]  /*0450*/  MUFU.EX2 R3, R16 ;  /* 0x0000001000037308 */ /* 0x000e240000000800 */
[----:B0-----:R-:W-:-:S04]  /*0460*/  @!P0 FMUL R3, R3, R3 ;  /* 0x0000000303038220 */ /* 0x001fc80000400000 */
[----:B------:R-:W-:Y:S01]  /*0470*/  FADD R8, R3, 1 ;  /* 0x3f80000003087421 */ /* 0x000fe20000000000 */
[----:B------:R-:W-:-:S04]  /*0480*/  LOP3.LUT R3, R0, 0x1, RZ, 0xc0, !PT ;  /* 0x0000000100037812 */ /* 0x000fc800078ec0ff */
[----:B------:R-:W-:Y:S02]  /*0490*/  FSETP.GT.AND P0, PT, R8, 8.50705917302346158658e+37, PT ;  /* 0x7e8000000800780b */ /* 0x000fe40003f04000 */
[----:B------:R-:W-:Y:S02]  /*04a0*/  SHF.L.U32 R9, R3, 0x6, RZ ;  /* 0x0000000603097819 */ /* 0x000fe400000006ff */
[----:B------:R-:W-:Y:S02]  /*04b0*/  FSEL R5, R5, 1, P0 ;  /* 0x3f80000005057808 */ /* 0x000fe40000000000 */
[----:B------:R-:W-:Y:S02]  /*04c0*/  LOP3.LUT R12, R9, R12, RZ, 0xfc, !PT ;  /* 0x0000000c090c7212 */ /* 0x000fe400078efcff */
[----:B------:R-:W-:Y:S02]  /*04d0*/  LEA R9, R3, UR4, 0x2 ;  /* 0x0000000403097c11 */ /* 0x000fe4000f8e10ff */
[----:B------:R-:W-:-:S02]  /*04e0*/  LOP3.LUT R3, R0, 0x1f, RZ, 0xc0, !PT ;  /* 0x0000001f00037812 */ /* 0x000fc400078ec0ff */
[----:B------:R-:W-:Y:S01]  /*04f0*/  LOP3.LUT R0, R11, 0x1e, RZ, 0xc0, !PT ;  /* 0x0000001e0b007812 */ /* 0x000fe200078ec0ff */
[----:B------:R-:W-:Y:S01]  /*0500*/  @P0 FMUL R8, R8, 0.25 ;  /* 0x3e80000008080820 */ /* 0x000fe20000400000 */
[----:B------:R-:W-:Y:S02]  /*0510*/  IMAD.IADD R9, R9, 0x1, R12 ;  /* 0x0000000109097824 */ /* 0x000fe400078e020c */
[----:B------:R-:W-:Y:S01]  /*0520*/  IMAD R10, R3, 0x4, R10 ;  /* 0x00000004030a7824 */ /* 0x000fe200078e020a */
[----:B------:R-:W-:Y:S01]  /*0530*/  LEA R11, R0, UR4, 0x1 ;  /* 0x00000004000b7c11 */ /* 0x000fe2000f8e08ff */
[----:B------:R-:W-:Y:S01]  /*0540*/  VIADD R0, R13, UR4 ;  /* 0x000000040d007c36 */ /* 0x000fe20008000000 */
[----:B------:R-:W0:Y:S03]  /*0550*/  MUFU.RCP R8, R8 ;  /* 0x0000000800087308 */ /* 0x000e260000001000 */
[----:B------:R-:W-:-:S02]  /*0560*/  IMAD R6, R6, 0x4, R11 ;  /* 0x0000000406067824 */ /* 0x000fc400078e020b */
[----:B------:R-:W-:Y:S02]  /*0570*/  IMAD R0, R3, 0x4, R0 ;  /* 0x0000000403007824 */ /* 0x000fe400078e0200 */
[----:B0-----:R-:W-:-:S04]  /*0580*/  FMUL R5, R8, R5 ;  /* 0x0000000508057220 */ /* 0x001fc80000400000 */
[C---:B------:R-:W-:Y:S01]  /*0590*/  FMUL R4, R5.reuse, R4 ;  /* 0x0000000405047220 */ /* 0x040fe20000400000 */
[----:B------:R-:W-:-:S04]  /*05a0*/  FADD R12, -R5, 1 ;  /* 0x3f800000050c7421 */ /* 0x000fc80000000100 */
[----:B------:R-:W-:Y:S01]  /*05b0*/  STS [R9], R4 ;  /* 0x0000000409007388 */ /* 0x000fe20000000800 */
[----:B------:R-:W-:Y:S06]  /*05c0*/  BAR.SYNC.DEFER_BLOCKING 0x0 ;  /* 0x0000000000007b1d */ /* 0x000fec0000010000 */
[----:B------:R-:W-:Y:S02]  /*05d0*/  LDS R8, [R10] ;  /* 0x000000000a087984 */ /* 0x000fe40000000800 */
[----:B------:R-:W-:Y:S06]  /*05e0*/  BAR.SYNC.DEFER_BLOCKING 0x0 ;  /* 0x0000000000007b1d */ /* 0x000fec0000010000 */
[----:B------:R-:W-:Y:S02]  /*05f0*/  STS [R9], R12 ;  /* 0x0000000c09007388 */ /* 0x000fe40000000800 */
[----:B------:R-:W-:Y:S06]  /*0600*/  BAR.SYNC.DEFER_BLOCKING 0x0 ;  /* 0x0000000000007b1d */ /* 0x000fec0000010000 */
[----:B------:R-:W3:Y:S02]  /*0610*/  LDS R5, [R10] ;  /* 0x000000000a057984 */ /* 0x000ee40000000800 */
[----:B---3--:R-:W-:Y:S01]  /*0620*/  FFMA R5, R5, R7, R8 ;  /* 0x0000000705057223 */ /* 0x008fe20000000008 */
[----:B------:R-:W-:Y:S06]  /*0630*/  BAR.SYNC.DEFER_BLOCKING 0x0 ;  /* 0x0000000000007b1d */ /* 0x000fec0000010000 */
[----:B------:R0:W-:Y:S02]  /*0640*/  STS [R6], R5 ;  /* 0x0000000506007388 */ /* 0x0001e40000000800 */
[----:B------:R-:W-:Y:S06]  /*0650*/  BAR.SYNC.DEFER_BLOCKING 0x0 ;  /* 0x0000000000007b1d */ /* 0x000fec0000010000 */
[----:B0-----:R-:W-:Y:S05]  /*0660*/  @!P1 EXIT ;  /* 0x000000000000994d */ /* 0x001fea0003800000 */
[----:B------:R-:W0:Y:S01]  /*0670*/  LDS R7, [R0] ;  /* 0x0000000000077984 */ /* 0x000e220000000800 */
[----:B------:R-:W1:Y:S02]  /*0680*/  LDC.64 R4, c[0x0][0x238] ;  /* 0x00008e00ff047b82 */ /* 0x000e640000000a00 */
[----:B-1----:R-:W-:-:S05]  /*0690*/  IMAD.WIDE R2, R2, 0x4, R4 ;  /* 0x0000000402027825 */ /* 0x002fca00078e0204 */
[----:B0-----:R-:W-:Y:S01]  /*06a0*/  STG.E desc[UR6][R2.64], R7 ;  /* 0x0000000702007986 */ /* 0x001fe2000c101906 */
[----:B------:R-:W-:Y:S05]  /*06b0*/  EXIT ;  /* 0x000000000000794d */ /* 0x000fea0003800000 */
.L_x_0:
[----:B------:R-:W-:-:S00]  /*06c0*/  BRA `(.L_x_0) ;  /* 0xfffffffc00fc7947 */ /* 0x000fc0000383ffff */
[----:B------:R-:W-:-:S00]  /*06d0*/  NOP ;  /* 0x0000000000007918 */ /* 0x000fc00000000000 */
        /* <DEDUP_REMOVED lines=10> */
.L_x_1:


//--------------------- .nv.shared.triton_poi_fused_add_mul_relu_rsub_sigmoid_5 --------------------------
	.section	.nv.shared.triton_poi_fused_add_mul_relu_rsub_sigmoid_5,"aw",@nobits
	.sectionflags	@""
	.align	16
	.zero		1024


//--------------------- .nv.constant0.triton_poi_fused_add_mul_relu_rsub_sigmoid_5 --------------------------
	.section	.nv.constant0.triton_poi_fused_add_mul_relu_rsub_sigmoid_5,"a",@progbits
	.sectionflags	@""
	.align	4
.nv.constant0.triton_poi_fused_add_mul_relu_rsub_sigmoid_5:
	.zero		584
